	.headerflags	@"EF_CUDA_TEXMODE_UNIFIED EF_CUDA_64BIT_ADDRESS EF_CUDA_ACCELERATORS EF_CUDA_SM90 EF_CUDA_VIRTUAL_SM(EF_CUDA_SM90)"
	.elftype	@"ET_EXEC"


//--------------------- .nv.info                  --------------------------
	.section	.nv.info,"",@"SHT_CUDA_INFO"
	.align	4


	//----- nvinfo : EIATTR_REGCOUNT
	.align		4
        /*0000*/ 	.byte	0x04, 0x2f
        /*0002*/ 	.short	(.L_1 - .L_0)
	.align		4
.L_0:
        /*0004*/ 	.word	index@(triton_poi_fused_cat_4)
        /*0008*/ 	.word	0x00000013


	//----- nvinfo : EIATTR_MIN_STACK_SIZE
	.align		4
.L_1:
        /*000c*/ 	.byte	0x04, 0x12
        /*000e*/ 	.short	(.L_3 - .L_2)
	.align		4
.L_2:
        /*0010*/ 	.word	index@(triton_poi_fused_cat_4)
        /*0014*/ 	.word	0x00000000


	//----- nvinfo : EIATTR_FRAME_SIZE
	.align		4
.L_3:
        /*0018*/ 	.byte	0x04, 0x11
        /*001a*/ 	.short	(.L_5 - .L_4)
	.align		4
.L_4:
        /*001c*/ 	.word	index@(triton_poi_fused_cat_4)
        /*0020*/ 	.word	0x00000000


	//----- nvinfo : EIATTR_MIN_STACK_SIZE
	.align		4
.L_5:
        /*0024*/ 	.byte	0x04, 0x12
        /*0026*/ 	.short	(.L_7 - .L_6)
	.align		4
.L_6:
        /*0028*/ 	.word	index@(triton_poi_fused_cat_4)
        /*002c*/ 	.word	0x00000000
.L_7:


//--------------------- .nv.info.triton_poi_fused_cat_4 --------------------------
	.section	.nv.info.triton_poi_fused_cat_4,"",@"SHT_CUDA_INFO"
	.sectionflags	@""
	.align	4


	//----- nvinfo : EIATTR_CUDA_API_VERSION
	.align		4
        /*0000*/ 	.byte	0x04, 0x37
        /*0002*/ 	.short	(.L_9 - .L_8)
.L_8:
        /*0004*/ 	.word	0x0000007c


	//----- nvinfo : EIATTR_KPARAM_INFO
	.align		4
.L_9:
        /*0008*/ 	.byte	0x04, 0x17
        /*000a*/ 	.short	(.L_11 - .L_10)
.L_10:
        /*000c*/ 	.word	0x00000000
        /*0010*/ 	.short	0x0004
        /*0012*/ 	.short	0x0020
        /*0014*/ 	.byte	0x00, 0xf0, 0x11, 0x00


	//----- nvinfo : EIATTR_KPARAM_INFO
	.align		4
.L_11:
        /*0018*/ 	.byte	0x04, 0x17
        /*001a*/ 	.short	(.L_13 - .L_12)
.L_12:
        /*001c*/ 	.word	0x00000000
        /*0020*/ 	.short	0x0003
        /*0022*/ 	.short	0x0018
        /*0024*/ 	.byte	0x00, 0xf4, 0x21, 0x00


	//----- nvinfo : EIATTR_KPARAM_INFO
	.align		4
.L_13:
        /*0028*/ 	.byte	0x04, 0x17
        /*002a*/ 	.short	(.L_15 - .L_14)
.L_14:
        /*002c*/ 	.word	0x00000000
        /*0030*/ 	.short	0x0002
        /*0032*/ 	.short	0x0010
        /*0034*/ 	.byte	0x00, 0xf4, 0x21, 0x00


	//----- nvinfo : EIATTR_KPARAM_INFO
	.align		4
.L_15:
        /*0038*/ 	.byte	0x04, 0x17
        /*003a*/ 	.short	(.L_17 - .L_16)
.L_16:
        /*003c*/ 	.word	0x00000000
        /*0040*/ 	.short	0x0001
        /*0042*/ 	.short	0x0008
        /*0044*/ 	.byte	0x00, 0xf4, 0x21, 0x00


	//----- nvinfo : EIATTR_KPARAM_INFO
	.align		4
.L_17:
        /*0048*/ 	.byte	0x04, 0x17
        /*004a*/ 	.short	(.L_19 - .L_18)
.L_18:
        /*004c*/ 	.word	0x00000000
        /*0050*/ 	.short	0x0000
        /*0052*/ 	.short	0x0000
        /*0054*/ 	.byte	0x00, 0xf4, 0x21, 0x00


	//----- nvinfo : EIATTR_SPARSE_MMA_MASK
	.align		4
.L_19:
        /*0058*/ 	.byte	0x03, 0x50
        /*005a*/ 	.short	0x0000


	//----- nvinfo : EIATTR_MAXREG_COUNT
	.align		4
        /*005c*/ 	.byte	0x03, 0x1b
        /*005e*/ 	.short	0x00ff


	//----- nvinfo : EIATTR_EXIT_INSTR_OFFSETS
	.align		4
        /*0060*/ 	.byte	0x04, 0x1c
        /*0062*/ 	.short	(.L_21 - .L_20)


	//   ....[0]....
.L_20:
        /*0064*/ 	.word	0x00000360


	//   ....[1]....
        /*0068*/ 	.word	0x00000380


	//----- nvinfo : EIATTR_REQNTID
	.align		4
.L_21:
        /*006c*/ 	.byte	0x04, 0x10
        /*006e*/ 	.short	(.L_23 - .L_22)
.L_22:
        /*0070*/ 	.word	0x00000080
        /*0074*/ 	.word	0x00000001
        /*0078*/ 	.word	0x00000001


	//----- nvinfo : EIATTR_CBANK_PARAM_SIZE
	.align		4
.L_23:
        /*007c*/ 	.byte	0x03, 0x19
        /*007e*/ 	.short	0x0024


	//----- nvinfo : EIATTR_PARAM_CBANK
	.align		4
        /*0080*/ 	.byte	0x04, 0x0a
        /*0082*/ 	.short	(.L_25 - .L_24)
	.align		4
.L_24:
        /*0084*/ 	.word	index@(.nv.constant0.triton_poi_fused_cat_4)
        /*0088*/ 	.short	0x0210
        /*008a*/ 	.short	0x0024


	//----- nvinfo : EIATTR_SW_WAR
	.align		4
.L_25:
        /*008c*/ 	.byte	0x04, 0x36
        /*008e*/ 	.short	(.L_27 - .L_26)
.L_26:
        /*0090*/ 	.word	0x00000008
.L_27:


//--------------------- .nv.callgraph             --------------------------
	.section	.nv.callgraph,"",@"SHT_CUDA_CALLGRAPH"
	.align	4
	.sectionentsize	8
	.align		4
        /*0000*/ 	.word	0x00000000
	.align		4
        /*0004*/ 	.word	0xffffffff
	.align		4
        /*0008*/ 	.word	0x00000000
	.align		4
        /*000c*/ 	.word	0xfffffffe
	.align		4
        /*0010*/ 	.word	0x00000000
	.align		4
        /*0014*/ 	.word	0xfffffffd
	.align		4
        /*0018*/ 	.word	0x00000000
	.align		4
        /*001c*/ 	.word	0xfffffffc


//--------------------- .text.triton_poi_fused_cat_4 --------------------------
	.section	.text.triton_poi_fused_cat_4,"ax",@progbits
	.align	128
        .global         triton_poi_fused_cat_4
        .type           triton_poi_fused_cat_4,@function
        .size           triton_poi_fused_cat_4,(.L_x_1 - triton_poi_fused_cat_4)
        .other          triton_poi_fused_cat_4,@"STO_CUDA_ENTRY STV_DEFAULT"
triton_poi_fused_cat_4:
.text.triton_poi_fused_cat_4:
[----:B------:R-:W0:Y:S02]  /*0000*/  LDC R1, c[0x0][0x28] ;  /* 0x00000a00ff017b82 */ /* 0x000e240000000800 */
[----:B------:R-:W1:Y:S01]  /*0010*/  S2R R0, SR_TID.X ;  /* 0x0000000000007919 */ /* 0x000e620000002100 */
[----:B------:R-:W2:Y:S01]  /*0020*/  LDC.64 R4, c[0x0][0x218] ;  /* 0x00008600ff047b82 */ /* 0x000ea20000000a00 */
[----:B------:R-:W-:Y:S01]  /*0030*/  ULDC.64 UR6, c[0x0][0x220] ;  /* 0x0000880000067ab9 */ /* 0x000fe20000000a00 */
[----:B------:R-:W-:Y:S01]  /*0040*/  ULDC.64 UR4, c[0x0][0x208] ;  /* 0x0000820000047ab9 */ /* 0x000fe20000000a00 */
[----:B------:R-:W3:Y:S01]  /*0050*/  S2R R3, SR_CTAID.X ;  /* 0x0000000000037919 */ /* 0x000ee20000002500 */
[----:B-1----:R-:W-:-:S05]  /*0060*/  IMAD.SHL.U32 R0, R0, 0x2, RZ ;  /* 0x0000000200007824 */ /* 0x002fca00078e00ff */
[----:B------:R-:W-:-:S05]  /*0070*/  LOP3.LUT R0, R0, 0xfe, RZ, 0xc0, !PT ;  /* 0x000000fe00007812 */ /* 0x000fca00078ec0ff */
[----:B---3--:R-:W-:Y:S02]  /*0080*/  IMAD R0, R3, 0x100, R0 ;  /* 0x0000010003007824 */ /* 0x008fe400078e0200 */
[----:B------:R-:W1:Y:S03]  /*0090*/  LDC.64 R2, c[0x0][0x210] ;  /* 0x00008400ff027b82 */ /* 0x000e660000000a00 */
[----:B------:R-:W-:Y:S02]  /*00a0*/  SHF.R.S32.HI R7, RZ, 0x1f, R0 ;  /* 0x0000001fff077819 */ /* 0x000fe40000011400 */
[----:B------:R-:W-:Y:S02]  /*00b0*/  ISETP.GE.AND P0, PT, R0, 0x200, PT ;  /* 0x000002000000780c */ /* 0x000fe40003f06270 */
[CC--:B------:R-:W-:Y:S02]  /*00c0*/  LEA.HI R6, R7.reuse, R0.reuse, RZ, 0x4 ;  /* 0x0000000007067211 */ /* 0x0c0fe400078f20ff */
[----:B------:R-:W-:-:S02]  /*00d0*/  LEA.HI R10, R7, R0, RZ, 0x7 ;  /* 0x00000000070a7211 */ /* 0x000fc400078f38ff */
[----:B------:R-:W-:Y:S02]  /*00e0*/  SHF.R.S32.HI R8, RZ, 0x4, R6 ;  /* 0x00000004ff087819 */ /* 0x000fe40000011406 */
[----:B------:R-:W-:Y:S02]  /*00f0*/  LOP3.LUT R7, R6, 0xfffffff0, RZ, 0xc0, !PT ;  /* 0xfffffff006077812 */ /* 0x000fe400078ec0ff */
[----:B------:R-:W-:Y:S02]  /*0100*/  LEA.HI R9, R8, R8, RZ, 0x3 ;  /* 0x0000000808097211 */ /* 0x000fe400078f18ff */
[----:B------:R-:W-:Y:S01]  /*0110*/  SHF.R.S32.HI R11, RZ, 0x7, R10 ;  /* 0x00000007ff0b7819 */ /* 0x000fe2000001140a */
[----:B------:R-:W-:Y:S01]  /*0120*/  IMAD.IADD R7, R0, 0x1, -R7 ;  /* 0x0000000100077824 */ /* 0x000fe200078e0a07 */
[----:B------:R-:W-:-:S03]  /*0130*/  LOP3.LUT R9, R9, 0xfffffff8, RZ, 0xc0, !PT ;  /* 0xfffffff809097812 */ /* 0x000fc600078ec0ff */
[----:B------:R-:W-:Y:S01]  /*0140*/  IMAD.SHL.U32 R6, R11, 0x40, RZ ;  /* 0x000000400b067824 */ /* 0x000fe200078e00ff */
[----:B------:R-:W-:Y:S01]  /*0150*/  LOP3.LUT R11, R10, 0xffffff80, RZ, 0xc0, !PT ;  /* 0xffffff800a0b7812 */ /* 0x000fe200078ec0ff */
[----:B------:R-:W-:Y:S01]  /*0160*/  IMAD.IADD R9, R8, 0x1, -R9 ;  /* 0x0000000108097824 */ /* 0x000fe200078e0a09 */
[----:B------:R-:W-:Y:S02]  /*0170*/  SHF.R.S32.HI R10, RZ, 0x1f, R7 ;  /* 0x0000001fff0a7819 */ /* 0x000fe40000011407 */
[----:B------:R-:W-:Y:S01]  /*0180*/  SHF.R.S32.HI R13, RZ, 0x1f, R6 ;  /* 0x0000001fff0d7819 */ /* 0x000fe20000011406 */
[C---:B------:R-:W-:Y:S01]  /*0190*/  IMAD.SHL.U32 R8, R9.reuse, 0x10, RZ ;  /* 0x0000001009087824 */ /* 0x040fe200078e00ff */
[C---:B------:R-:W-:Y:S01]  /*01a0*/  ISETP.GE.AND P1, PT, R9.reuse, 0x4, PT ;  /* 0x000000040900780c */ /* 0x040fe20003f26270 */
[----:B--2---:R-:W-:Y:S01]  /*01b0*/  IMAD.WIDE R4, R9, 0x4, R4 ;  /* 0x0000000409047825 */ /* 0x004fe200078e0204 */
[----:B------:R-:W-:Y:S02]  /*01c0*/  IADD3 R11, R6, R0, -R11 ;  /* 0x00000000060b7210 */ /* 0x000fe40007ffe80b */
[----:B------:R-:W-:-:S02]  /*01d0*/  IADD3 R7, P3, P4, R8, R7, R6 ;  /* 0x0000000708077210 */ /* 0x000fc40007c7e006 */
[----:B------:R-:W-:Y:S01]  /*01e0*/  ISETP.LT.AND P2, PT, R0, 0x200, !P1 ;  /* 0x000002000000780c */ /* 0x000fe20004f41270 */
[----:B-1----:R-:W-:Y:S01]  /*01f0*/  IMAD.WIDE R2, R11, 0x4, R2 ;  /* 0x000000040b027825 */ /* 0x002fe200078e0202 */
[----:B------:R-:W-:-:S04]  /*0200*/  SHF.R.S32.HI R8, RZ, 0x1f, R8 ;  /* 0x0000001fff087819 */ /* 0x000fc80000011408 */
[----:B------:R-:W-:Y:S02]  /*0210*/  IADD3.X R8, R8, R10, R13, P3, P4 ;  /* 0x0000000a08087210 */ /* 0x000fe40001fe840d */
[----:B------:R-:W-:Y:S02]  /*0220*/  CS2R R10, SRZ ;  /* 0x00000000000a7805 */ /* 0x000fe4000001ff00 */
[----:B------:R-:W-:Y:S02]  /*0230*/  ISETP.GT.AND P3, PT, R9, 0x3, !P0 ;  /* 0x000000030900780c */ /* 0x000fe40004764270 */
[----:B------:R-:W-:Y:S02]  /*0240*/  CS2R R12, SRZ ;  /* 0x00000000000c7805 */ /* 0x000fe4000001ff00 */
[C---:B------:R-:W-:Y:S02]  /*0250*/  LEA R6, P4, R7.reuse, UR6, 0x2 ;  /* 0x0000000607067c11 */ /* 0x040fe4000f8810ff */
[----:B------:R-:W-:Y:S01]  /*0260*/  CS2R R14, SRZ ;  /* 0x00000000000e7805 */ /* 0x000fe2000001ff00 */
[----:B------:R-:W2:Y:S01]  /*0270*/  @P2 LDG.E.64 R10, desc[UR4][R2.64] ;  /* 0x00000004020a2981 */ /* 0x000ea2000c1e1b00 */
[----:B------:R-:W-:-:S02]  /*0280*/  LEA.HI.X R7, R7, UR7, R8, 0x2, P4 ;  /* 0x0000000707077c11 */ /* 0x000fc4000a0f1408 */
[----:B------:R-:W1:Y:S01]  /*0290*/  LDC.64 R8, c[0x0][0x228] ;  /* 0x00008a00ff087b82 */ /* 0x000e620000000a00 */
[----:B------:R-:W3:Y:S04]  /*02a0*/  @P2 LDG.E.EL R12, desc[UR4][R4.64] ;  /* 0x00000004040c2981 */ /* 0x000ee8000c2e1900 */
[----:B------:R-:W4:Y:S04]  /*02b0*/  @P2 LDG.E.EL R13, desc[UR4][R4.64] ;  /* 0x00000004040d2981 */ /* 0x000f28000c2e1900 */
[----:B------:R-:W5:Y:S01]  /*02c0*/  @P3 LDG.E.64 R14, desc[UR4][R6.64+-0x100] ;  /* 0xffff0004060e3981 */ /* 0x000f62000c1e1b00 */
[----:B--2---:R-:W-:-:S02]  /*02d0*/  SEL R10, R10, RZ, P2 ;  /* 0x000000ff0a0a7207 */ /* 0x004fc40001000000 */
[----:B------:R-:W-:Y:S02]  /*02e0*/  SEL R16, R11, RZ, P2 ;  /* 0x000000ff0b107207 */ /* 0x000fe40001000000 */
[----:B---3--:R-:W-:Y:S02]  /*02f0*/  SEL R3, R12, RZ, P2 ;  /* 0x000000ff0c037207 */ /* 0x008fe40001000000 */
[----:B----4-:R-:W-:-:S03]  /*0300*/  SEL R13, R13, RZ, P2 ;  /* 0x000000ff0d0d7207 */ /* 0x010fc60001000000 */
[----:B------:R-:W-:Y:S01]  /*0310*/  FADD R12, R10, R3 ;  /* 0x000000030a0c7221 */ /* 0x000fe20000000000 */
[----:B-1----:R-:W-:Y:S01]  /*0320*/  IMAD.WIDE R2, R0, 0x4, R8 ;  /* 0x0000000400027825 */ /* 0x002fe200078e0208 */
[----:B-----5:R-:W-:-:S03]  /*0330*/  @P1 SEL R12, R14, RZ, P3 ;  /* 0x000000ff0e0c1207 */ /* 0x020fc60001800000 */
[----:B------:R-:W-:Y:S01]  /*0340*/  FADD R13, R16, R13 ;  /* 0x0000000d100d7221 */ /* 0x000fe20000000000 */
[----:B------:R-:W-:Y:S01]  /*0350*/  @P1 SEL R13, R15, RZ, P3 ;  /* 0x000000ff0f0d1207 */ /* 0x000fe20001800000 */
[----:B------:R-:W-:Y:S06]  /*0360*/  @P0 EXIT ;  /* 0x000000000000094d */ /* 0x000fec0003800000 */
[----:B------:R-:W-:Y:S01]  /*0370*/  STG.E.64 desc[UR4][R2.64], R12 ;  /* 0x0000000c02007986 */ /* 0x000fe2000c101b04 */
[----:B------:R-:W-:Y:S05]  /*0380*/  EXIT ;  /* 0x000000000000794d */ /* 0x000fea0003800000 */
.L_x_0:
[----:B------:R-:W-:-:S00]  /*0390*/  BRA `(.L_x_0) ;  /* 0xfffffffc00fc7947 */ /* 0x000fc0000383ffff */
[----:B------:R-:W-:-:S00]  /*03a0*/  NOP ;  /* 0x0000000000007918 */ /* 0x000fc00000000000 */
        /* <DEDUP_REMOVED lines=13> */
.L_x_1:


//--------------------- .nv.constant0.triton_poi_fused_cat_4 --------------------------
	.section	.nv.constant0.triton_poi_fused_cat_4,"a",@progbits
	.sectionflags	@""
	.align	4
.nv.constant0.triton_poi_fused_cat_4:
	.zero		564
